	.headerflags	@"EF_CUDA_TEXMODE_UNIFIED EF_CUDA_64BIT_ADDRESS EF_CUDA_ACCELERATORS EF_CUDA_SM90 EF_CUDA_VIRTUAL_SM(EF_CUDA_SM90)"
	.elftype	@"ET_EXEC"


//--------------------- .nv.info                  --------------------------
	.section	.nv.info,"",@"SHT_CUDA_INFO"
	.align	4


	//----- nvinfo : EIATTR_REGCOUNT
	.align		4
        /*0000*/ 	.byte	0x04, 0x2f
        /*0002*/ 	.short	(.L_1 - .L_0)
	.align		4
.L_0:
        /*0004*/ 	.word	index@(triton_poi_fused_full_1)
        /*0008*/ 	.word	0x00000008


	//----- nvinfo : EIATTR_MIN_STACK_SIZE
	.align		4
.L_1:
        /*000c*/ 	.byte	0x04, 0x12
        /*000e*/ 	.short	(.L_3 - .L_2)
	.align		4
.L_2:
        /*0010*/ 	.word	index@(triton_poi_fused_full_1)
        /*0014*/ 	.word	0x00000000


	//----- nvinfo : EIATTR_FRAME_SIZE
	.align		4
.L_3:
        /*0018*/ 	.byte	0x04, 0x11
        /*001a*/ 	.short	(.L_5 - .L_4)
	.align		4
.L_4:
        /*001c*/ 	.word	index@(triton_poi_fused_full_1)
        /*0020*/ 	.word	0x00000000


	//----- nvinfo : EIATTR_MIN_STACK_SIZE
	.align		4
.L_5:
        /*0024*/ 	.byte	0x04, 0x12
        /*0026*/ 	.short	(.L_7 - .L_6)
	.align		4
.L_6:
        /*0028*/ 	.word	index@(triton_poi_fused_full_1)
        /*002c*/ 	.word	0x00000000
.L_7:


//--------------------- .nv.info.triton_poi_fused_full_1 --------------------------
	.section	.nv.info.triton_poi_fused_full_1,"",@"SHT_CUDA_INFO"
	.sectionflags	@""
	.align	4


	//----- nvinfo : EIATTR_CUDA_API_VERSION
	.align		4
        /*0000*/ 	.byte	0x04, 0x37
        /*0002*/ 	.short	(.L_9 - .L_8)
.L_8:
        /*0004*/ 	.word	0x0000007c


	//----- nvinfo : EIATTR_KPARAM_INFO
	.align		4
.L_9:
        /*0008*/ 	.byte	0x04, 0x17
        /*000a*/ 	.short	(.L_11 - .L_10)
.L_10:
        /*000c*/ 	.word	0x00000000
        /*0010*/ 	.short	0x0001
        /*0012*/ 	.short	0x0008
        /*0014*/ 	.byte	0x00, 0xf0, 0x11, 0x00


	//----- nvinfo : EIATTR_KPARAM_INFO
	.align		4
.L_11:
        /*0018*/ 	.byte	0x04, 0x17
        /*001a*/ 	.short	(.L_13 - .L_12)
.L_12:
        /*001c*/ 	.word	0x00000000
        /*0020*/ 	.short	0x0000
        /*0022*/ 	.short	0x0000
        /*0024*/ 	.byte	0x00, 0xf4, 0x21, 0x00


	//----- nvinfo : EIATTR_SPARSE_MMA_MASK
	.align		4
.L_13:
        /*0028*/ 	.byte	0x03, 0x50
        /*002a*/ 	.short	0x0000


	//----- nvinfo : EIATTR_MAXREG_COUNT
	.align		4
        /*002c*/ 	.byte	0x03, 0x1b
        /*002e*/ 	.short	0x00ff


	//----- nvinfo : EIATTR_EXIT_INSTR_OFFSETS
	.align		4
        /*0030*/ 	.byte	0x04, 0x1c
        /*0032*/ 	.short	(.L_15 - .L_14)


	//   ....[0]....
.L_14:
        /*0034*/ 	.word	0x00000090


	//   ....[1]....
        /*0038*/ 	.word	0x000000e0


	//----- nvinfo : EIATTR_REQNTID
	.align		4
.L_15:
        /*003c*/ 	.byte	0x04, 0x10
        /*003e*/ 	.short	(.L_17 - .L_16)
.L_16:
        /*0040*/ 	.word	0x00000020
        /*0044*/ 	.word	0x00000001
        /*0048*/ 	.word	0x00000001


	//----- nvinfo : EIATTR_CBANK_PARAM_SIZE
	.align		4
.L_17:
        /*004c*/ 	.byte	0x03, 0x19
        /*004e*/ 	.short	0x000c


	//----- nvinfo : EIATTR_PARAM_CBANK
	.align		4
        /*0050*/ 	.byte	0x04, 0x0a
        /*0052*/ 	.short	(.L_19 - .L_18)
	.align		4
.L_18:
        /*0054*/ 	.word	index@(.nv.constant0.triton_poi_fused_full_1)
        /*0058*/ 	.short	0x0210
        /*005a*/ 	.short	0x000c


	//----- nvinfo : EIATTR_SW_WAR
	.align		4
.L_19:
        /*005c*/ 	.byte	0x04, 0x36
        /*005e*/ 	.short	(.L_21 - .L_20)
.L_20:
        /*0060*/ 	.word	0x00000008
.L_21:


//--------------------- .nv.callgraph             --------------------------
	.section	.nv.callgraph,"",@"SHT_CUDA_CALLGRAPH"
	.align	4
	.sectionentsize	8
	.align		4
        /*0000*/ 	.word	0x00000000
	.align		4
        /*0004*/ 	.word	0xffffffff
	.align		4
        /*0008*/ 	.word	0x00000000
	.align		4
        /*000c*/ 	.word	0xfffffffe
	.align		4
        /*0010*/ 	.word	0x00000000
	.align		4
        /*0014*/ 	.word	0xfffffffd
	.align		4
        /*0018*/ 	.word	0x00000000
	.align		4
        /*001c*/ 	.word	0xfffffffc


//--------------------- .text.triton_poi_fused_full_1 --------------------------
	.section	.text.triton_poi_fused_full_1,"ax",@progbits
	.align	128
        .global         triton_poi_fused_full_1
        .type           triton_poi_fused_full_1,@function
        .size           triton_poi_fused_full_1,(.L_x_1 - triton_poi_fused_full_1)
        .other          triton_poi_fused_full_1,@"STO_CUDA_ENTRY STV_DEFAULT"
triton_poi_fused_full_1:
.text.triton_poi_fused_full_1:
[----:B------:R-:W0:Y:S02]  /*0000*/  LDC R1, c[0x0][0x28] ;  /* 0x00000a00ff017b82 */ /* 0x000e240000000800 */
[----:B------:R-:W1:Y:S01]  /*0010*/  S2R R0, SR_TID.X ;  /* 0x0000000000007919 */ /* 0x000e620000002100 */
[----:B------:R-:W2:Y:S01]  /*0020*/  LDC.64 R2, c[0x0][0x210] ;  /* 0x00008400ff027b82 */ /* 0x000ea20000000a00 */
[----:B------:R-:W3:Y:S01]  /*0030*/  S2R R5, SR_CTAID.X ;  /* 0x0000000000057919 */ /* 0x000ee20000002500 */
[----:B-1----:R-:W-:-:S05]  /*0040*/  IMAD.SHL.U32 R0, R0, 0x2, RZ ;  /* 0x0000000200007824 */ /* 0x002fca00078e00ff */
[----:B------:R-:W-:-:S05]  /*0050*/  LOP3.LUT R0, R0, 0x3e, RZ, 0xc0, !PT ;  /* 0x0000003e00007812 */ /* 0x000fca00078ec0ff */
[----:B---3--:R-:W-:-:S04]  /*0060*/  IMAD R5, R5, 0x40, R0 ;  /* 0x0000004005057824 */ /* 0x008fc800078e0200 */
[C---:B--2---:R-:W-:Y:S01]  /*0070*/  IMAD.WIDE R2, R5.reuse, 0x4, R2 ;  /* 0x0000000405027825 */ /* 0x044fe200078e0202 */
[----:B------:R-:W-:-:S13]  /*0080*/  ISETP.GE.AND P0, PT, R5, 0x24, PT ;  /* 0x000000240500780c */ /* 0x000fda0003f06270 */
[----:B------:R-:W-:Y:S05]  /*0090*/  @P0 EXIT ;  /* 0x000000000000094d */ /* 0x000fea0003800000 */
[----:B------:R-:W-:Y:S01]  /*00a0*/  HFMA2.MMA R4, -RZ, RZ, 1.4716796875, -0.0003798007965087890625 ;  /* 0x3de38e39ff047435 */ /* 0x000fe200000001ff */
[----:B------:R-:W-:Y:S01]  /*00b0*/  MOV R5, 0x3de38e39 ;  /* 0x3de38e3900057802 */ /* 0x000fe20000000f00 */
[----:B------:R-:W-:-:S05]  /*00c0*/  ULDC.64 UR4, c[0x0][0x208] ;  /* 0x0000820000047ab9 */ /* 0x000fca0000000a00 */
[----:B------:R-:W-:Y:S01]  /*00d0*/  STG.E.64 desc[UR4][R2.64], R4 ;  /* 0x0000000402007986 */ /* 0x000fe2000c101b04 */
[----:B------:R-:W-:Y:S05]  /*00e0*/  EXIT ;  /* 0x000000000000794d */ /* 0x000fea0003800000 */
.L_x_0:
[----:B------:R-:W-:-:S00]  /*00f0*/  BRA `(.L_x_0) ;  /* 0xfffffffc00fc7947 */ /* 0x000fc0000383ffff */
[----:B------:R-:W-:-:S00]  /*0100*/  NOP ;  /* 0x0000000000007918 */ /* 0x000fc00000000000 */
[----:B------:R-:W-:-:S00]  /*0110*/  NOP ;  /* 0x0000000000007918 */ /* 0x000fc00000000000 */
[----:B------:R-:W-:-:S00]  /*0120*/  NOP ;  /* 0x0000000000007918 */ /* 0x000fc00000000000 */
[----:B------:R-:W-:-:S00]  /*0130*/  NOP ;  /* 0x0000000000007918 */ /* 0x000fc00000000000 */
[----:B------:R-:W-:-:S00]  /*0140*/  NOP ;  /* 0x0000000000007918 */ /* 0x000fc00000000000 */
[----:B------:R-:W-:-:S00]  /*0150*/  NOP ;  /* 0x0000000000007918 */ /* 0x000fc00000000000 */
[----:B------:R-:W-:-:S00]  /*0160*/  NOP ;  /* 0x0000000000007918 */ /* 0x000fc00000000000 */
[----:B------:R-:W-:-:S00]  /*0170*/  NOP ;  /* 0x0000000000007918 */ /* 0x000fc00000000000 */
.L_x_1:


//--------------------- .nv.constant0.triton_poi_fused_full_1 --------------------------
	.section	.nv.constant0.triton_poi_fused_full_1,"a",@progbits
	.sectionflags	@""
	.align	4
.nv.constant0.triton_poi_fused_full_1:
	.zero		540
